//
// Generated by NVIDIA NVVM Compiler
//
// Compiler Build ID: CL-36424714
// Cuda compilation tools, release 13.0, V13.0.88
// Based on NVVM 20.0.0
//

.version 9.0
.target sm_100
.address_size 64

	// .globl	_Z13floydWarshallPii

.visible .entry _Z13floydWarshallPii(
	.param .u64 .ptr .align 1 _Z13floydWarshallPii_param_0,
	.param .u32 _Z13floydWarshallPii_param_1
)
{
	.reg .pred 	%p<25>;
	.reg .b32 	%r<160>;
	.reg .b64 	%rd<44>;

	ld.param.u64 	%rd7, [_Z13floydWarshallPii_param_0];
	ld.param.u32 	%r80, [_Z13floydWarshallPii_param_1];
	cvta.to.global.u64 	%rd1, %rd7;
	mov.u32 	%r81, %ctaid.y;
	mov.u32 	%r82, %ntid.y;
	mul.lo.s32 	%r1, %r81, %r82;
	mov.u32 	%r2, %tid.y;
	add.s32 	%r3, %r1, %r2;
	setp.lt.s32 	%p1, %r80, 1;
	@%p1 bra 	$L__BB0_41;
	mov.u32 	%r84, %tid.x;
	mov.u32 	%r85, %ntid.x;
	mov.u32 	%r86, %ctaid.x;
	mad.lo.s32 	%r87, %r86, %r85, %r84;
	mul.lo.s32 	%r4, %r80, %r87;
	add.s32 	%r88, %r4, %r3;
	mul.wide.s32 	%rd8, %r88, 4;
	add.s64 	%rd2, %rd1, %rd8;
	ld.global.u32 	%r140, [%rd2];
	and.b32  	%r6, %r80, 7;
	setp.lt.u32 	%p2, %r80, 8;
	mov.b32 	%r155, 0;
	@%p2 bra 	$L__BB0_20;
	and.b32  	%r155, %r80, 2147483640;
	neg.s32 	%r138, %r155;
	add.s32 	%r89, %r2, %r80;
	add.s32 	%r137, %r89, %r1;
	shl.b32 	%r10, %r80, 3;
	shl.b32 	%r90, %r80, 1;
	add.s32 	%r136, %r3, %r90;
	mad.lo.s32 	%r135, %r80, 3, %r3;
	shl.b32 	%r91, %r80, 2;
	add.s32 	%r134, %r3, %r91;
	mad.lo.s32 	%r133, %r80, 5, %r3;
	mad.lo.s32 	%r132, %r80, 6, %r3;
	mad.lo.s32 	%r131, %r80, 7, %r3;
	add.s64 	%rd3, %rd1, 16;
	mov.u32 	%r129, %r4;
	mov.u32 	%r130, %r3;
$L__BB0_3:
	.pragma "nounroll";
	mul.wide.s32 	%rd9, %r129, 4;
	add.s64 	%rd4, %rd3, %rd9;
	ld.global.u32 	%r92, [%rd4+-16];
	mul.wide.u32 	%rd10, %r130, 4;
	add.s64 	%rd11, %rd1, %rd10;
	ld.global.u32 	%r93, [%rd11];
	add.s32 	%r28, %r93, %r92;
	setp.le.s32 	%p3, %r140, %r28;
	@%p3 bra 	$L__BB0_5;
	st.global.u32 	[%rd2], %r28;
	mov.u32 	%r140, %r28;
$L__BB0_5:
	ld.global.u32 	%r94, [%rd4+-12];
	mul.wide.u32 	%rd12, %r137, 4;
	add.s64 	%rd13, %rd1, %rd12;
	ld.global.u32 	%r95, [%rd13];
	add.s32 	%r30, %r95, %r94;
	setp.le.s32 	%p4, %r140, %r30;
	@%p4 bra 	$L__BB0_7;
	st.global.u32 	[%rd2], %r30;
	mov.u32 	%r140, %r30;
$L__BB0_7:
	ld.global.u32 	%r96, [%rd4+-8];
	mul.wide.u32 	%rd14, %r136, 4;
	add.s64 	%rd15, %rd1, %rd14;
	ld.global.u32 	%r97, [%rd15];
	add.s32 	%r32, %r97, %r96;
	setp.le.s32 	%p5, %r140, %r32;
	@%p5 bra 	$L__BB0_9;
	st.global.u32 	[%rd2], %r32;
	mov.u32 	%r140, %r32;
$L__BB0_9:
	ld.global.u32 	%r98, [%rd4+-4];
	mul.wide.u32 	%rd16, %r135, 4;
	add.s64 	%rd17, %rd1, %rd16;
	ld.global.u32 	%r99, [%rd17];
	add.s32 	%r34, %r99, %r98;
	setp.le.s32 	%p6, %r140, %r34;
	@%p6 bra 	$L__BB0_11;
	st.global.u32 	[%rd2], %r34;
	mov.u32 	%r140, %r34;
$L__BB0_11:
	ld.global.u32 	%r100, [%rd4];
	mul.wide.u32 	%rd18, %r134, 4;
	add.s64 	%rd19, %rd1, %rd18;
	ld.global.u32 	%r101, [%rd19];
	add.s32 	%r36, %r101, %r100;
	setp.le.s32 	%p7, %r140, %r36;
	@%p7 bra 	$L__BB0_13;
	st.global.u32 	[%rd2], %r36;
	mov.u32 	%r140, %r36;
$L__BB0_13:
	ld.global.u32 	%r102, [%rd4+4];
	mul.wide.u32 	%rd20, %r133, 4;
	add.s64 	%rd21, %rd1, %rd20;
	ld.global.u32 	%r103, [%rd21];
	add.s32 	%r38, %r103, %r102;
	setp.le.s32 	%p8, %r140, %r38;
	@%p8 bra 	$L__BB0_15;
	st.global.u32 	[%rd2], %r38;
	mov.u32 	%r140, %r38;
$L__BB0_15:
	ld.global.u32 	%r104, [%rd4+8];
	mul.wide.u32 	%rd22, %r132, 4;
	add.s64 	%rd23, %rd1, %rd22;
	ld.global.u32 	%r105, [%rd23];
	add.s32 	%r40, %r105, %r104;
	setp.le.s32 	%p9, %r140, %r40;
	@%p9 bra 	$L__BB0_17;
	st.global.u32 	[%rd2], %r40;
	mov.u32 	%r140, %r40;
$L__BB0_17:
	ld.global.u32 	%r106, [%rd4+12];
	mul.wide.u32 	%rd24, %r131, 4;
	add.s64 	%rd25, %rd1, %rd24;
	ld.global.u32 	%r107, [%rd25];
	add.s32 	%r42, %r107, %r106;
	setp.le.s32 	%p10, %r140, %r42;
	@%p10 bra 	$L__BB0_19;
	st.global.u32 	[%rd2], %r42;
	mov.u32 	%r140, %r42;
$L__BB0_19:
	add.s32 	%r138, %r138, 8;
	add.s32 	%r137, %r137, %r10;
	add.s32 	%r136, %r136, %r10;
	add.s32 	%r135, %r135, %r10;
	add.s32 	%r134, %r134, %r10;
	add.s32 	%r133, %r133, %r10;
	add.s32 	%r132, %r132, %r10;
	add.s32 	%r131, %r131, %r10;
	add.s32 	%r130, %r130, %r10;
	add.s32 	%r129, %r129, 8;
	setp.ne.s32 	%p11, %r138, 0;
	@%p11 bra 	$L__BB0_3;
$L__BB0_20:
	setp.eq.s32 	%p12, %r6, 0;
	@%p12 bra 	$L__BB0_41;
	and.b32  	%r56, %r80, 3;
	setp.lt.u32 	%p13, %r6, 4;
	@%p13 bra 	$L__BB0_31;
	add.s32 	%r108, %r155, %r4;
	mad.lo.s32 	%r57, %r155, %r80, %r3;
	mul.wide.s32 	%rd26, %r108, 4;
	add.s64 	%rd5, %rd1, %rd26;
	ld.global.u32 	%r109, [%rd5];
	mul.wide.u32 	%rd27, %r57, 4;
	add.s64 	%rd28, %rd1, %rd27;
	ld.global.u32 	%r110, [%rd28];
	add.s32 	%r58, %r110, %r109;
	setp.le.s32 	%p14, %r140, %r58;
	@%p14 bra 	$L__BB0_24;
	st.global.u32 	[%rd2], %r58;
	mov.u32 	%r140, %r58;
$L__BB0_24:
	add.s32 	%r60, %r57, %r80;
	ld.global.u32 	%r111, [%rd5+4];
	mul.wide.u32 	%rd29, %r60, 4;
	add.s64 	%rd30, %rd1, %rd29;
	ld.global.u32 	%r112, [%rd30];
	add.s32 	%r61, %r112, %r111;
	setp.le.s32 	%p15, %r140, %r61;
	@%p15 bra 	$L__BB0_26;
	st.global.u32 	[%rd2], %r61;
	mov.u32 	%r140, %r61;
$L__BB0_26:
	add.s32 	%r63, %r60, %r80;
	ld.global.u32 	%r113, [%rd5+8];
	mul.wide.u32 	%rd31, %r63, 4;
	add.s64 	%rd32, %rd1, %rd31;
	ld.global.u32 	%r114, [%rd32];
	add.s32 	%r64, %r114, %r113;
	setp.le.s32 	%p16, %r140, %r64;
	@%p16 bra 	$L__BB0_28;
	st.global.u32 	[%rd2], %r64;
	mov.u32 	%r140, %r64;
$L__BB0_28:
	add.s32 	%r115, %r63, %r80;
	ld.global.u32 	%r116, [%rd5+12];
	mul.wide.u32 	%rd33, %r115, 4;
	add.s64 	%rd34, %rd1, %rd33;
	ld.global.u32 	%r117, [%rd34];
	add.s32 	%r66, %r117, %r116;
	setp.le.s32 	%p17, %r140, %r66;
	@%p17 bra 	$L__BB0_30;
	st.global.u32 	[%rd2], %r66;
	mov.u32 	%r140, %r66;
$L__BB0_30:
	add.s32 	%r155, %r155, 4;
$L__BB0_31:
	setp.eq.s32 	%p18, %r56, 0;
	@%p18 bra 	$L__BB0_41;
	setp.eq.s32 	%p19, %r56, 1;
	@%p19 bra 	$L__BB0_38;
	add.s32 	%r118, %r155, %r4;
	mad.lo.s32 	%r71, %r155, %r80, %r3;
	mul.wide.s32 	%rd35, %r118, 4;
	add.s64 	%rd6, %rd1, %rd35;
	ld.global.u32 	%r119, [%rd6];
	mul.wide.u32 	%rd36, %r71, 4;
	add.s64 	%rd37, %rd1, %rd36;
	ld.global.u32 	%r120, [%rd37];
	add.s32 	%r72, %r120, %r119;
	setp.le.s32 	%p20, %r140, %r72;
	@%p20 bra 	$L__BB0_35;
	st.global.u32 	[%rd2], %r72;
	mov.u32 	%r140, %r72;
$L__BB0_35:
	add.s32 	%r121, %r71, %r80;
	ld.global.u32 	%r122, [%rd6+4];
	mul.wide.u32 	%rd38, %r121, 4;
	add.s64 	%rd39, %rd1, %rd38;
	ld.global.u32 	%r123, [%rd39];
	add.s32 	%r74, %r123, %r122;
	setp.le.s32 	%p21, %r140, %r74;
	@%p21 bra 	$L__BB0_37;
	st.global.u32 	[%rd2], %r74;
	mov.u32 	%r140, %r74;
$L__BB0_37:
	add.s32 	%r155, %r155, 2;
$L__BB0_38:
	and.b32  	%r124, %r80, 1;
	setp.eq.b32 	%p22, %r124, 1;
	not.pred 	%p23, %p22;
	@%p23 bra 	$L__BB0_41;
	add.s32 	%r125, %r155, %r4;
	mad.lo.s32 	%r126, %r155, %r80, %r3;
	mul.wide.s32 	%rd40, %r125, 4;
	add.s64 	%rd41, %rd1, %rd40;
	ld.global.u32 	%r127, [%rd41];
	mul.wide.u32 	%rd42, %r126, 4;
	add.s64 	%rd43, %rd1, %rd42;
	ld.global.u32 	%r128, [%rd43];
	add.s32 	%r79, %r128, %r127;
	setp.le.s32 	%p24, %r140, %r79;
	@%p24 bra 	$L__BB0_41;
	st.global.u32 	[%rd2], %r79;
$L__BB0_41:
	ret;

}


// ===== COMPILED SASS (sm_100) =====

	.target	sm_100

	.elftype	@"ET_EXEC"


//--------------------- .note.nv.tkinfo           --------------------------
	.section	.note.nv.tkinfo,"",@"SHT_NOTE"
	.sectionflags	@"SHF_NOTE_NV_TKINFO"
	.tkinfo
        /*0018*/ 	.word	0x00000002
        /*0030*/ 	.string	""
        /*0030*/ 	.string	"ptxas"
        /*0030*/ 	.string	"Cuda compilation tools, release 13.0, V13.0.88"
        /*0030*/ 	.string	"Build cuda_13.0.r13.0/compiler.36424714_0"
        /*0030*/ 	.string	"-arch sm_100 -m 64 "



//--------------------- .note.nv.cuinfo           --------------------------
	.section	.note.nv.cuinfo,"",@"SHT_NOTE"
	.sectionflags	@"SHF_NOTE_NV_CUINFO"
        /*0018*/ 	.short	0x0002
        /*001a*/ 	.short	0x0064
        /*001c*/ 	.short	0x0082
	.zero		2


//--------------------- .nv.info                  --------------------------
	.section	.nv.info,"",@"SHT_CUDA_INFO"
	.align	4


	//----- nvinfo : EIATTR_REGCOUNT
	.align		4
        /*0000*/ 	.byte	0x04, 0x2f
        /*0002*/ 	.short	(.L_1 - .L_0)
	.align		4
.L_0:
        /*0004*/ 	.word	index@(_Z13floydWarshallPii)
        /*0008*/ 	.word	0x00000020


	//----- nvinfo : EIATTR_FRAME_SIZE
	.align		4
.L_1:
        /*000c*/ 	.byte	0x04, 0x11
        /*000e*/ 	.short	(.L_3 - .L_2)
	.align		4
.L_2:
        /*0010*/ 	.word	index@(_Z13floydWarshallPii)
        /*0014*/ 	.word	0x00000000


	//----- nvinfo : EIATTR_MIN_STACK_SIZE
	.align		4
.L_3:
        /*0018*/ 	.byte	0x04, 0x12
        /*001a*/ 	.short	(.L_5 - .L_4)
	.align		4
.L_4:
        /*001c*/ 	.word	index@(_Z13floydWarshallPii)
        /*0020*/ 	.word	0x00000000
.L_5:


//--------------------- .nv.compat                --------------------------
	.section	.nv.compat,"",@"SHT_CUDA_COMPAT_INFO"
	.align	4
        /*0000*/ 	.byte	0x02, 0x09, 0x00, 0x00, 0x02, 0x02, 0x01, 0x00, 0x02, 0x05, 0x05, 0x00, 0x03, 0x07, 0x01, 0x01
        /*0010*/ 	.byte	0x02, 0x03, 0x00, 0x00, 0x02, 0x06, 0x01, 0x00, 0x04, 0x0b, 0x08, 0x00, 0x09, 0x00, 0x00, 0x00
        /*0020*/ 	.byte	0x00, 0x00, 0x00, 0x00


//--------------------- .nv.info._Z13floydWarshallPii --------------------------
	.section	.nv.info._Z13floydWarshallPii,"",@"SHT_CUDA_INFO"
	.sectionflags	@""
	.align	4


	//----- nvinfo : EIATTR_CUDA_API_VERSION
	.align		4
        /*0000*/ 	.byte	0x04, 0x37
        /*0002*/ 	.short	(.L_7 - .L_6)
.L_6:
        /*0004*/ 	.word	0x00000082


	//----- nvinfo : EIATTR_KPARAM_INFO
	.align		4
.L_7:
        /*0008*/ 	.byte	0x04, 0x17
        /*000a*/ 	.short	(.L_9 - .L_8)
.L_8:
        /*000c*/ 	.word	0x00000000
        /*0010*/ 	.short	0x0001
        /*0012*/ 	.short	0x0008
        /*0014*/ 	.byte	0x00, 0xf0, 0x11, 0x00


	//----- nvinfo : EIATTR_KPARAM_INFO
	.align		4
.L_9:
        /*0018*/ 	.byte	0x04, 0x17
        /*001a*/ 	.short	(.L_11 - .L_10)
.L_10:
        /*001c*/ 	.word	0x00000000
        /*0020*/ 	.short	0x0000
        /*0022*/ 	.short	0x0000
        /*0024*/ 	.byte	0x00, 0xf5, 0x21, 0x00


	//----- nvinfo : EIATTR_SPARSE_MMA_MASK
	.align		4
.L_11:
        /*0028*/ 	.byte	0x03, 0x50
        /*002a*/ 	.short	0x0000


	//----- nvinfo : EIATTR_MAXREG_COUNT
	.align		4
        /*002c*/ 	.byte	0x03, 0x1b
        /*002e*/ 	.short	0x00ff


	//----- nvinfo : EIATTR_MERCURY_ISA_VERSION
	.align		4
        /*0030*/ 	.byte	0x03, 0x5f
        /*0032*/ 	.short	0x0101


	//----- nvinfo : EIATTR_VRC_CTA_INIT_COUNT
	.align		4
        /*0034*/ 	.byte	0x02, 0x4a
	.zero		1
	.zero		1


	//----- nvinfo : EIATTR_EXIT_INSTR_OFFSETS
	.align		4
        /*0038*/ 	.byte	0x04, 0x1c
        /*003a*/ 	.short	(.L_13 - .L_12)


	//   ....[0]....
.L_12:
        /*003c*/ 	.word	0x00000070


	//   ....[1]....
        /*0040*/ 	.word	0x00000720


	//   ....[2]....
        /*0044*/ 	.word	0x000009a0


	//   ....[3]....
        /*0048*/ 	.word	0x00000b20


	//   ....[4]....
        /*004c*/ 	.word	0x00000bb0


	//   ....[5]....
        /*0050*/ 	.word	0x00000bd0


	//----- nvinfo : EIATTR_CBANK_PARAM_SIZE
	.align		4
.L_13:
        /*0054*/ 	.byte	0x03, 0x19
        /*0056*/ 	.short	0x000c


	//----- nvinfo : EIATTR_PARAM_CBANK
	.align		4
        /*0058*/ 	.byte	0x04, 0x0a
        /*005a*/ 	.short	(.L_15 - .L_14)
	.align		4
.L_14:
        /*005c*/ 	.word	index@(.nv.constant0._Z13floydWarshallPii)
        /*0060*/ 	.short	0x0380
        /*0062*/ 	.short	0x000c


	//----- nvinfo : EIATTR_SW_WAR
	.align		4
.L_15:
        /*0064*/ 	.byte	0x04, 0x36
        /*0066*/ 	.short	(.L_17 - .L_16)
.L_16:
        /*0068*/ 	.word	0x00000008
.L_17:


//--------------------- .nv.callgraph             --------------------------
	.section	.nv.callgraph,"",@"SHT_CUDA_CALLGRAPH"
	.align	4
	.sectionentsize	8
	.align		4
        /*0000*/ 	.word	0x00000000
	.align		4
        /*0004*/ 	.word	0xffffffff
	.align		4
        /*0008*/ 	.word	0x00000000
	.align		4
        /*000c*/ 	.word	0xfffffffe
	.align		4
        /*0010*/ 	.word	0x00000000
	.align		4
        /*0014*/ 	.word	0xfffffffd
	.align		4
        /*0018*/ 	.word	0x00000000
	.align		4
        /*001c*/ 	.word	0xfffffffc


//--------------------- .text._Z13floydWarshallPii --------------------------
	.section	.text._Z13floydWarshallPii,"ax",@progbits
	.align	128
        .global         _Z13floydWarshallPii
        .type           _Z13floydWarshallPii,@function
        .size           _Z13floydWarshallPii,(.L_x_5 - _Z13floydWarshallPii)
        .other          _Z13floydWarshallPii,@"STO_CUDA_ENTRY STV_DEFAULT"
_Z13floydWarshallPii:
.text._Z13floydWarshallPii:
[----:B------:R-:W-:Y:S01]  /*0000*/  LDC R1, c[0x0][0x37c] ;  /* 0x0000df00ff017b82 */ /* 0x000fe20000000800 */
[----:B------:R-:W0:Y:S07]  /*0010*/  LDCU UR6, c[0x0][0x388] ;  /* 0x00007100ff0677ac */ /* 0x000e2e0008000800 */
[----:B------:R-:W1:Y:S01]  /*0020*/  S2UR UR4, SR_CTAID.Y ;  /* 0x00000000000479c3 */ /* 0x000e620000002600 */
[----:B------:R-:W1:Y:S01]  /*0030*/  LDCU UR5, c[0x0][0x364] ;  /* 0x00006c80ff0577ac */ /* 0x000e620008000800 */
[----:B0-----:R-:W-:-:S04]  /*0040*/  MOV R16, UR6 ;  /* 0x0000000600107c02 */ /* 0x001fc80008000f00 */
[----:B------:R-:W-:Y:S01]  /*0050*/  ISETP.GE.AND P0, PT, R16, 0x1, PT ;  /* 0x000000011000780c */ /* 0x000fe20003f06270 */
[----:B-1----:R-:W-:-:S12]  /*0060*/  UIMAD UR4, UR4, UR5, URZ ;  /* 0x00000005040472a4 */ /* 0x002fd8000f8e02ff */
[----:B------:R-:W-:Y:S05]  /*0070*/  @!P0 EXIT ;  /* 0x000000000000894d */ /* 0x000fea0003800000 */
[----:B------:R-:W0:Y:S01]  /*0080*/  S2R R3, SR_TID.X ;  /* 0x0000000000037919 */ /* 0x000e220000002100 */
[----:B------:R-:W0:Y:S01]  /*0090*/  LDCU UR5, c[0x0][0x360] ;  /* 0x00006c00ff0577ac */ /* 0x000e220008000800 */
[C---:B------:R-:W-:Y:S01]  /*00a0*/  ISETP.GE.U32.AND P1, PT, R16.reuse, 0x8, PT ;  /* 0x000000081000780c */ /* 0x040fe20003f26070 */
[----:B------:R-:W-:Y:S01]  /*00b0*/  HFMA2 R5, -RZ, RZ, 0, 0 ;  /* 0x00000000ff057431 */ /* 0x000fe200000001ff */
[----:B------:R-:W0:Y:S01]  /*00c0*/  S2R R0, SR_CTAID.X ;  /* 0x0000000000007919 */ /* 0x000e220000002500 */
[----:B------:R-:W1:Y:S01]  /*00d0*/  LDCU.64 UR6, c[0x0][0x380] ;  /* 0x00007000ff0677ac */ /* 0x000e620008000a00 */
[----:B------:R-:W-:Y:S01]  /*00e0*/  LOP3.LUT R4, R16, 0x7, RZ, 0xc0, !PT ;  /* 0x0000000710047812 */ /* 0x000fe200078ec0ff */
[----:B------:R-:W2:Y:S01]  /*00f0*/  S2R R27, SR_TID.Y ;  /* 0x00000000001b7919 */ /* 0x000ea20000002200 */
[----:B------:R-:W3:Y:S02]  /*0100*/  LDCU.64 UR8, c[0x0][0x358] ;  /* 0x00006b00ff0877ac */ /* 0x000ee40008000a00 */
[----:B------:R-:W-:-:S02]  /*0110*/  ISETP.NE.AND P0, PT, R4, RZ, PT ;  /* 0x000000ff0400720c */ /* 0x000fc40003f05270 */
[----:B-1----:R-:W-:Y:S01]  /*0120*/  MOV R13, UR7 ;  /* 0x00000007000d7c02 */ /* 0x002fe20008000f00 */
[----:B------:R-:W-:Y:S02]  /*0130*/  IMAD.U32 R12, RZ, RZ, UR6 ;  /* 0x00000006ff0c7e24 */ /* 0x000fe4000f8e00ff */
[----:B0-----:R-:W-:-:S04]  /*0140*/  IMAD R3, R0, UR5, R3 ;  /* 0x0000000500037c24 */ /* 0x001fc8000f8e0203 */
[----:B------:R-:W-:Y:S01]  /*0150*/  IMAD R2, R3, R16, RZ ;  /* 0x0000001003027224 */ /* 0x000fe200078e02ff */
[----:B--2---:R-:W-:-:S05]  /*0160*/  IADD3 R3, PT, PT, R27, UR4, RZ ;  /* 0x000000041b037c10 */ /* 0x004fca000fffe0ff */
[----:B------:R-:W-:-:S04]  /*0170*/  IMAD.IADD R15, R3, 0x1, R2 ;  /* 0x00000001030f7824 */ /* 0x000fc800078e0202 */
[----:B------:R-:W-:-:S05]  /*0180*/  IMAD.WIDE R14, R15, 0x4, R12 ;  /* 0x000000040f0e7825 */ /* 0x000fca00078e020c */
[----:B---3--:R0:W5:Y:S01]  /*0190*/  LDG.E R6, desc[UR8][R14.64] ;  /* 0x000000080e067981 */ /* 0x008162000c1e1900 */
[----:B------:R-:W-:Y:S05]  /*01a0*/  @!P1 BRA `(.L_x_0) ;  /* 0x00000004005c9947 */ /* 0x000fea0003800000 */
[----:B------:R-:W1:Y:S01]  /*01b0*/  LDCU.64 UR6, c[0x0][0x380] ;  /* 0x00007000ff0677ac */ /* 0x000e620008000a00 */
[C---:B------:R-:W-:Y:S01]  /*01c0*/  LOP3.LUT R5, R16.reuse, 0x7ffffff8, RZ, 0xc0, !PT ;  /* 0x7ffffff810057812 */ /* 0x040fe200078ec0ff */
[C-C-:B------:R-:W-:Y:S01]  /*01d0*/  IMAD R7, R16.reuse, 0x2, R3.reuse ;  /* 0x0000000210077824 */ /* 0x140fe200078e0203 */
[CC--:B------:R-:W-:Y:S01]  /*01e0*/  LEA R9, R16.reuse, R3.reuse, 0x2 ;  /* 0x0000000310097211 */ /* 0x0c0fe200078e10ff */
[C-C-:B------:R-:W-:Y:S01]  /*01f0*/  IMAD R8, R16.reuse, 0x3, R3.reuse ;  /* 0x0000000310087824 */ /* 0x140fe200078e0203 */
[----:B------:R-:W-:Y:S01]  /*0200*/  MOV R25, R3 ;  /* 0x0000000300197202 */ /* 0x000fe20000000f00 */
[C---:B------:R-:W-:Y:S01]  /*0210*/  IMAD R10, R16.reuse, 0x5, R3 ;  /* 0x00000005100a7824 */ /* 0x040fe200078e0203 */
[C---:B------:R-:W-:Y:S01]  /*0220*/  IADD3 R27, PT, PT, R16.reuse, UR4, R27 ;  /* 0x00000004101b7c10 */ /* 0x040fe2000fffe01b */
[C-C-:B------:R-:W-:Y:S02]  /*0230*/  IMAD R11, R16.reuse, 0x6, R3.reuse ;  /* 0x00000006100b7824 */ /* 0x140fe400078e0203 */
[----:B------:R-:W-:-:S02]  /*0240*/  IMAD R23, R16, 0x7, R3 ;  /* 0x0000000710177824 */ /* 0x000fc400078e0203 */
[----:B------:R-:W-:Y:S02]  /*0250*/  IMAD.MOV.U32 R29, RZ, RZ, R2 ;  /* 0x000000ffff1d7224 */ /* 0x000fe400078e0002 */
[----:B------:R-:W-:Y:S01]  /*0260*/  IMAD.MOV R0, RZ, RZ, -R5 ;  /* 0x000000ffff007224 */ /* 0x000fe200078e0a05 */
[----:B-1----:R-:W-:-:S04]  /*0270*/  UIADD3 UR5, UP0, UPT, UR6, 0x10, URZ ;  /* 0x0000001006057890 */ /* 0x002fc8000ff1e0ff */
[----:B------:R-:W-:-:S12]  /*0280*/  UIADD3.X UR4, UPT, UPT, URZ, UR7, URZ, UP0, !UPT ;  /* 0x00000007ff047290 */ /* 0x000fd800087fe4ff */
.L_x_1:
[----:B------:R-:W1:Y:S01]  /*0290*/  LDC.64 R12, c[0x0][0x380] ;  /* 0x0000e000ff0c7b82 */ /* 0x000e620000000a00 */
[----:B------:R-:W-:Y:S01]  /*02a0*/  MOV R18, UR5 ;  /* 0x0000000500127c02 */ /* 0x000fe20008000f00 */
[----:B------:R-:W-:-:S04]  /*02b0*/  IMAD.U32 R19, RZ, RZ, UR4 ;  /* 0x00000004ff137e24 */ /* 0x000fc8000f8e00ff */
[----:B------:R-:W-:-:S05]  /*02c0*/  IMAD.WIDE R18, R29, 0x4, R18 ;  /* 0x000000041d127825 */ /* 0x000fca00078e0212 */
[----:B------:R-:W2:Y:S01]  /*02d0*/  LDG.E R20, desc[UR8][R18.64+-0x10] ;  /* 0xfffff00812147981 */ /* 0x000ea2000c1e1900 */
[----:B-1----:R-:W-:-:S06]  /*02e0*/  IMAD.WIDE.U32 R16, R25, 0x4, R12 ;  /* 0x0000000419107825 */ /* 0x002fcc00078e000c */
[----:B------:R-:W2:Y:S02]  /*02f0*/  LDG.E R17, desc[UR8][R16.64] ;  /* 0x0000000810117981 */ /* 0x000ea4000c1e1900 */
[----:B--2---:R-:W-:-:S04]  /*0300*/  IADD3 R24, PT, PT, R20, R17, RZ ;  /* 0x0000001114187210 */ /* 0x004fc80007ffe0ff */
[----:B-----5:R-:W-:Y:S01]  /*0310*/  ISETP.GT.AND P1, PT, R6, R24, PT ;  /* 0x000000180600720c */ /* 0x020fe20003f24270 */
[----:B------:R-:W-:-:S12]  /*0320*/  IMAD.WIDE.U32 R20, R27, 0x4, R12 ;  /* 0x000000041b147825 */ /* 0x000fd800078e000c */
[----:B------:R1:W-:Y:S04]  /*0330*/  @P1 STG.E desc[UR8][R14.64], R24 ;  /* 0x000000180e001986 */ /* 0x0003e8000c101908 */
[----:B------:R-:W2:Y:S04]  /*0340*/  LDG.E R21, desc[UR8][R20.64] ;  /* 0x0000000814157981 */ /* 0x000ea8000c1e1900 */
[----:B------:R-:W2:Y:S01]  /*0350*/  LDG.E R22, desc[UR8][R18.64+-0xc] ;  /* 0xfffff40812167981 */ /* 0x000ea2000c1e1900 */
[----:B------:R-:W-:Y:S02]  /*0360*/  @P1 IMAD.MOV.U32 R6, RZ, RZ, R24 ;  /* 0x000000ffff061224 */ /* 0x000fe400078e0018 */
[----:B------:R-:W-:Y:S01]  /*0370*/  IMAD.WIDE.U32 R16, R7, 0x4, R12 ;  /* 0x0000000407107825 */ /* 0x000fe200078e000c */
[----:B--2---:R-:W-:-:S04]  /*0380*/  IADD3 R26, PT, PT, R22, R21, RZ ;  /* 0x00000015161a7210 */ /* 0x004fc80007ffe0ff */
[----:B------:R-:W-:-:S13]  /*0390*/  ISETP.GT.AND P1, PT, R6, R26, PT ;  /* 0x0000001a0600720c */ /* 0x000fda0003f24270 */
[----:B------:R2:W-:Y:S04]  /*03a0*/  @P1 STG.E desc[UR8][R14.64], R26 ;  /* 0x0000001a0e001986 */ /* 0x0005e8000c101908 */
[----:B------:R-:W1:Y:S04]  /*03b0*/  LDG.E R17, desc[UR8][R16.64] ;  /* 0x0000000810117981 */ /* 0x000e68000c1e1900 */
[----:B------:R-:W1:Y:S01]  /*03c0*/  LDG.E R22, desc[UR8][R18.64+-0x8] ;  /* 0xfffff80812167981 */ /* 0x000e62000c1e1900 */
[----:B------:R-:W-:Y:S02]  /*03d0*/  @P1 IMAD.MOV.U32 R6, RZ, RZ, R26 ;  /* 0x000000ffff061224 */ /* 0x000fe400078e001a */
[----:B------:R-:W-:Y:S01]  /*03e0*/  IMAD.WIDE.U32 R20, R8, 0x4, R12 ;  /* 0x0000000408147825 */ /* 0x000fe200078e000c */
[----:B-1----:R-:W-:-:S04]  /*03f0*/  IADD3 R24, PT, PT, R22, R17, RZ ;  /* 0x0000001116187210 */ /* 0x002fc80007ffe0ff */
[----:B------:R-:W-:-:S13]  /*0400*/  ISETP.GT.AND P1, PT, R6, R24, PT ;  /* 0x000000180600720c */ /* 0x000fda0003f24270 */
        /* <DEDUP_REMOVED lines=22> */
[----:B------:R3:W1:Y:S04]  /*0570*/  LDG.E R17, desc[UR8][R16.64] ;  /* 0x0000000810117981 */ /* 0x000668000c1e1900 */
[----:B------:R-:W1:Y:S01]  /*0580*/  LDG.E R22, desc[UR8][R18.64+0x8] ;  /* 0x0000080812167981 */ /* 0x000e62000c1e1900 */
[----:B------:R-:W-:Y:S02]  /*0590*/  @P1 IMAD.MOV.U32 R6, RZ, RZ, R26 ;  /* 0x000000ffff061224 */ /* 0x000fe400078e001a */
[----:B------:R-:W-:Y:S01]  /*05a0*/  IMAD.WIDE.U32 R20, R23, 0x4, R12 ;  /* 0x0000000417147825 */ /* 0x000fe200078e000c */
[----:B---3--:R-:W3:Y:S01]  /*05b0*/  LDC R16, c[0x0][0x388] ;  /* 0x0000e200ff107b82 */ /* 0x008ee20000000800 */
[----:B-1----:R-:W-:-:S04]  /*05c0*/  IADD3 R24, PT, PT, R22, R17, RZ ;  /* 0x0000001116187210 */ /* 0x002fc80007ffe0ff */
[----:B------:R-:W-:-:S13]  /*05d0*/  ISETP.GT.AND P1, PT, R6, R24, PT ;  /* 0x000000180600720c */ /* 0x000fda0003f24270 */
[----:B------:R2:W-:Y:S04]  /*05e0*/  @P1 STG.E desc[UR8][R14.64], R24 ;  /* 0x000000180e001986 */ /* 0x0005e8000c101908 */
[----:B------:R-:W4:Y:S04]  /*05f0*/  LDG.E R22, desc[UR8][R18.64+0xc] ;  /* 0x00000c0812167981 */ /* 0x000f28000c1e1900 */
[----:B------:R-:W4:Y:S01]  /*0600*/  LDG.E R21, desc[UR8][R20.64] ;  /* 0x0000000814157981 */ /* 0x000f22000c1e1900 */
[----:B------:R-:W-:Y:S02]  /*0610*/  @P1 IMAD.MOV.U32 R6, RZ, RZ, R24 ;  /* 0x000000ffff061224 */ /* 0x000fe400078e0018 */
[----:B------:R-:W-:Y:S01]  /*0620*/  VIADD R0, R0, 0x8 ;  /* 0x0000000800007836 */ /* 0x000fe20000000000 */
[C---:B---3--:R-:W-:Y:S01]  /*0630*/  LEA R7, R16.reuse, R7, 0x3 ;  /* 0x0000000710077211 */ /* 0x048fe200078e18ff */
[C---:B------:R-:W-:Y:S01]  /*0640*/  IMAD R27, R16.reuse, 0x8, R27 ;  /* 0x00000008101b7824 */ /* 0x040fe200078e021b */
[C---:B------:R-:W-:Y:S01]  /*0650*/  LEA R9, R16.reuse, R9, 0x3 ;  /* 0x0000000910097211 */ /* 0x040fe200078e18ff */
[C---:B------:R-:W-:Y:S01]  /*0660*/  IMAD R8, R16.reuse, 0x8, R8 ;  /* 0x0000000810087824 */ /* 0x040fe200078e0208 */
[C---:B------:R-:W-:Y:S01]  /*0670*/  LEA R11, R16.reuse, R11, 0x3 ;  /* 0x0000000b100b7211 */ /* 0x040fe200078e18ff */
[C---:B------:R-:W-:Y:S01]  /*0680*/  IMAD R10, R16.reuse, 0x8, R10 ;  /* 0x00000008100a7824 */ /* 0x040fe200078e020a */
[C---:B------:R-:W-:Y:S01]  /*0690*/  LEA R25, R16.reuse, R25, 0x3 ;  /* 0x0000001910197211 */ /* 0x040fe200078e18ff */
[----:B------:R-:W-:-:S02]  /*06a0*/  IMAD R23, R16, 0x8, R23 ;  /* 0x0000000810177824 */ /* 0x000fc400078e0217 */
[----:B------:R-:W-:Y:S01]  /*06b0*/  VIADD R29, R29, 0x8 ;  /* 0x000000081d1d7836 */ /* 0x000fe20000000000 */
[----:B----4-:R-:W-:-:S04]  /*06c0*/  IADD3 R22, PT, PT, R22, R21, RZ ;  /* 0x0000001516167210 */ /* 0x010fc80007ffe0ff */
[----:B------:R-:W-:-:S13]  /*06d0*/  ISETP.GT.AND P1, PT, R6, R22, PT ;  /* 0x000000160600720c */ /* 0x000fda0003f24270 */
[----:B------:R2:W-:Y:S01]  /*06e0*/  @P1 STG.E desc[UR8][R14.64], R22 ;  /* 0x000000160e001986 */ /* 0x0005e2000c101908 */
[----:B------:R-:W-:Y:S02]  /*06f0*/  @P1 MOV R6, R22 ;  /* 0x0000001600061202 */ /* 0x000fe40000000f00 */
[----:B------:R-:W-:-:S13]  /*0700*/  ISETP.NE.AND P1, PT, R0, RZ, PT ;  /* 0x000000ff0000720c */ /* 0x000fda0003f25270 */
[----:B--2---:R-:W-:Y:S05]  /*0710*/  @P1 BRA `(.L_x_1) ;  /* 0xfffffff800dc1947 */ /* 0x004fea000383ffff */
.L_x_0:
[----:B------:R-:W-:Y:S05]  /*0720*/  @!P0 EXIT ;  /* 0x000000000000894d */ /* 0x000fea0003800000 */
[----:B------:R-:W-:Y:S02]  /*0730*/  ISETP.GE.U32.AND P1, PT, R4, 0x4, PT ;  /* 0x000000040400780c */ /* 0x000fe40003f26070 */
[----:B------:R-:W-:-:S04]  /*0740*/  LOP3.LUT R7, R16, 0x3, RZ, 0xc0, !PT ;  /* 0x0000000310077812 */ /* 0x000fc800078ec0ff */
[----:B------:R-:W-:-:S07]  /*0750*/  ISETP.NE.AND P0, PT, R7, RZ, PT ;  /* 0x000000ff0700720c */ /* 0x000fce0003f05270 */
[----:B------:R-:W-:Y:S06]  /*0760*/  @!P1 BRA `(.L_x_2) ;  /* 0x00000000008c9947 */ /* 0x000fec0003800000 */
[----:B------:R-:W-:Y:S01]  /*0770*/  IMAD R17, R5, R16, R3 ;  /* 0x0000001005117224 */ /* 0x000fe200078e0203 */
[----:B------:R-:W-:-:S03]  /*0780*/  IADD3 R9, PT, PT, R2, R5, RZ ;  /* 0x0000000502097210 */ /* 0x000fc60007ffe0ff */
[----:B------:R-:W-:-:S04]  /*0790*/  IMAD.WIDE.U32 R10, R17, 0x4, R12 ;  /* 0x00000004110a7825 */ /* 0x000fc800078e000c */
[----:B------:R-:W-:Y:S02]  /*07a0*/  IMAD.WIDE R8, R9, 0x4, R12 ;  /* 0x0000000409087825 */ /* 0x000fe400078e020c */
[----:B------:R-:W2:Y:S04]  /*07b0*/  LDG.E R11, desc[UR8][R10.64] ;  /* 0x000000080a0b7981 */ /* 0x000ea8000c1e1900 */
[----:B------:R-:W2:Y:S01]  /*07c0*/  LDG.E R0, desc[UR8][R8.64] ;  /* 0x0000000808007981 */ /* 0x000ea2000c1e1900 */
[----:B------:R-:W-:-:S05]  /*07d0*/  IADD3 R17, PT, PT, R17, R16, RZ ;  /* 0x0000001011117210 */ /* 0x000fca0007ffe0ff */
[----:B------:R-:W-:-:S04]  /*07e0*/  IMAD.WIDE.U32 R18, R17, 0x4, R12 ;  /* 0x0000000411127825 */ /* 0x000fc800078e000c */
[----:B--2---:R-:W-:-:S05]  /*07f0*/  IMAD.IADD R21, R0, 0x1, R11 ;  /* 0x0000000100157824 */ /* 0x004fca00078e020b */
[----:B-----5:R-:W-:-:S13]  /*0800*/  ISETP.GT.AND P1, PT, R6, R21, PT ;  /* 0x000000150600720c */ /* 0x020fda0003f24270 */
[----:B------:R1:W-:Y:S04]  /*0810*/  @P1 STG.E desc[UR8][R14.64], R21 ;  /* 0x000000150e001986 */ /* 0x0003e8000c101908 */
[----:B------:R-:W2:Y:S04]  /*0820*/  LDG.E R19, desc[UR8][R18.64] ;  /* 0x0000000812137981 */ /* 0x000ea8000c1e1900 */
[----:B------:R-:W2:Y:S01]  /*0830*/  LDG.E R0, desc[UR8][R8.64+0x4] ;  /* 0x0000040808007981 */ /* 0x000ea2000c1e1900 */
[----:B------:R-:W-:Y:S02]  /*0840*/  @P1 IMAD.MOV.U32 R6, RZ, RZ, R21 ;  /* 0x000000ffff061224 */ /* 0x000fe400078e0015 */
[----:B------:R-:W-:-:S04]  /*0850*/  IMAD.IADD R17, R17, 0x1, R16 ;  /* 0x0000000111117824 */ /* 0x000fc800078e0210 */
[----:B------:R-:W-:Y:S01]  /*0860*/  IMAD.WIDE.U32 R10, R17, 0x4, R12 ;  /* 0x00000004110a7825 */ /* 0x000fe200078e000c */
[----:B--2---:R-:W-:-:S04]  /*0870*/  IADD3 R23, PT, PT, R0, R19, RZ ;  /* 0x0000001300177210 */ /* 0x004fc80007ffe0ff */
[----:B------:R-:W-:-:S13]  /*0880*/  ISETP.GT.AND P1, PT, R6, R23, PT ;  /* 0x000000170600720c */ /* 0x000fda0003f24270 */
[----:B------:R2:W-:Y:S04]  /*0890*/  @P1 STG.E desc[UR8][R14.64], R23 ;  /* 0x000000170e001986 */ /* 0x0005e8000c101908 */
[----:B------:R-:W1:Y:S04]  /*08a0*/  LDG.E R11, desc[UR8][R10.64] ;  /* 0x000000080a0b7981 */ /* 0x000e68000c1e1900 */
[----:B------:R-:W1:Y:S01]  /*08b0*/  LDG.E R0, desc[UR8][R8.64+0x8] ;  /* 0x0000080808007981 */ /* 0x000e62000c1e1900 */
[----:B------:R-:W-:Y:S02]  /*08c0*/  @P1 MOV R6, R23 ;  /* 0x0000001700061202 */ /* 0x000fe40000000f00 */
[----:B------:R-:W-:-:S05]  /*08d0*/  IADD3 R19, PT, PT, R17, R16, RZ ;  /* 0x0000001011137210 */ /* 0x000fca0007ffe0ff */
[----:B------:R-:W-:-:S04]  /*08e0*/  IMAD.WIDE.U32 R18, R19, 0x4, R12 ;  /* 0x0000000413127825 */ /* 0x000fc800078e000c */
[----:B-1----:R-:W-:-:S05]  /*08f0*/  IMAD.IADD R21, R0, 0x1, R11 ;  /* 0x0000000100157824 */ /* 0x002fca00078e020b */
[----:B------:R-:W-:-:S13]  /*0900*/  ISETP.GT.AND P1, PT, R6, R21, PT ;  /* 0x000000150600720c */ /* 0x000fda0003f24270 */
[----:B------:R2:W-:Y:S04]  /*0910*/  @P1 STG.E desc[UR8][R14.64], R21 ;  /* 0x000000150e001986 */ /* 0x0005e8000c101908 */
[----:B------:R-:W3:Y:S04]  /*0920*/  LDG.E R0, desc[UR8][R8.64+0xc] ;  /* 0x00000c0808007981 */ /* 0x000ee8000c1e1900 */
[----:B------:R-:W3:Y:S01]  /*0930*/  LDG.E R19, desc[UR8][R18.64] ;  /* 0x0000000812137981 */ /* 0x000ee2000c1e1900 */
[----:B------:R-:W-:Y:S02]  /*0940*/  @P1 IMAD.MOV.U32 R6, RZ, RZ, R21 ;  /* 0x000000ffff061224 */ /* 0x000fe400078e0015 */
[----:B------:R-:W-:Y:S01]  /*0950*/  VIADD R5, R5, 0x4 ;  /* 0x0000000405057836 */ /* 0x000fe20000000000 */
[----:B---3--:R-:W-:-:S04]  /*0960*/  IADD3 R11, PT, PT, R0, R19, RZ ;  /* 0x00000013000b7210 */ /* 0x008fc80007ffe0ff */
[----:B------:R-:W-:-:S13]  /*0970*/  ISETP.GT.AND P1, PT, R6, R11, PT ;  /* 0x0000000b0600720c */ /* 0x000fda0003f24270 */
[----:B------:R2:W-:Y:S01]  /*0980*/  @P1 STG.E desc[UR8][R14.64], R11 ;  /* 0x0000000b0e001986 */ /* 0x0005e2000c101908 */
[----:B------:R-:W-:-:S07]  /*0990*/  @P1 MOV R6, R11 ;  /* 0x0000000b00061202 */ /* 0x000fce0000000f00 */
.L_x_2:
[----:B------:R-:W-:Y:S05]  /*09a0*/  @!P0 EXIT ;  /* 0x000000000000894d */ /* 0x000fea0003800000 */
[----:B------:R-:W-:-:S13]  /*09b0*/  ISETP.NE.AND P0, PT, R7, 0x1, PT ;  /* 0x000000010700780c */ /* 0x000fda0003f05270 */
[----:B------:R-:W-:Y:S05]  /*09c0*/  @!P0 BRA `(.L_x_3) ;  /* 0x00000000004c8947 */ /* 0x000fea0003800000 */
[----:B------:R-:W-:Y:S02]  /*09d0*/  IMAD R19, R5, R16, R3 ;  /* 0x0000001005137224 */ /* 0x000fe400078e0203 */
[----:B------:R-:W-:Y:S02]  /*09e0*/  IMAD.IADD R9, R2, 0x1, R5 ;  /* 0x0000000102097824 */ /* 0x000fe400078e0205 */
[----:B--2---:R-:W-:-:S04]  /*09f0*/  IMAD.WIDE.U32 R10, R19, 0x4, R12 ;  /* 0x00000004130a7825 */ /* 0x004fc800078e000c */
[----:B------:R-:W-:Y:S02]  /*0a00*/  IMAD.WIDE R8, R9, 0x4, R12 ;  /* 0x0000000409087825 */ /* 0x000fe400078e020c */
[----:B------:R-:W2:Y:S04]  /*0a10*/  LDG.E R11, desc[UR8][R10.64] ;  /* 0x000000080a0b7981 */ /* 0x000ea8000c1e1900 */
[----:B------:R-:W2:Y:S01]  /*0a20*/  LDG.E R0, desc[UR8][R8.64] ;  /* 0x0000000808007981 */ /* 0x000ea2000c1e1900 */
[----:B------:R-:W-:-:S04]  /*0a30*/  IMAD.IADD R19, R19, 0x1, R16 ;  /* 0x0000000113137824 */ /* 0x000fc800078e0210 */
[----:B------:R-:W-:Y:S01]  /*0a40*/  IMAD.WIDE.U32 R18, R19, 0x4, R12 ;  /* 0x0000000413127825 */ /* 0x000fe200078e000c */
[----:B--2---:R-:W-:-:S04]  /*0a50*/  IADD3 R7, PT, PT, R0, R11, RZ ;  /* 0x0000000b00077210 */ /* 0x004fc80007ffe0ff */
[----:B-----5:R-:W-:-:S13]  /*0a60*/  ISETP.GT.AND P0, PT, R6, R7, PT ;  /* 0x000000070600720c */ /* 0x020fda0003f04270 */
[----:B------:R1:W-:Y:S04]  /*0a70*/  @P0 STG.E desc[UR8][R14.64], R7 ;  /* 0x000000070e000986 */ /* 0x0003e8000c101908 */
[----:B------:R-:W2:Y:S04]  /*0a80*/  LDG.E R0, desc[UR8][R8.64+0x4] ;  /* 0x0000040808007981 */ /* 0x000ea8000c1e1900 */
[----:B------:R-:W2:Y:S01]  /*0a90*/  LDG.E R19, desc[UR8][R18.64] ;  /* 0x0000000812137981 */ /* 0x000ea2000c1e1900 */
[----:B------:R-:W-:Y:S02]  /*0aa0*/  @P0 MOV R6, R7 ;  /* 0x0000000700060202 */ /* 0x000fe40000000f00 */
[----:B------:R-:W-:Y:S01]  /*0ab0*/  IADD3 R5, PT, PT, R5, 0x2, RZ ;  /* 0x0000000205057810 */ /* 0x000fe20007ffe0ff */
[----:B--2---:R-:W-:-:S05]  /*0ac0*/  IMAD.IADD R17, R0, 0x1, R19 ;  /* 0x0000000100117824 */ /* 0x004fca00078e0213 */
[----:B------:R-:W-:-:S13]  /*0ad0*/  ISETP.GT.AND P0, PT, R6, R17, PT ;  /* 0x000000110600720c */ /* 0x000fda0003f04270 */
[----:B------:R1:W-:Y:S01]  /*0ae0*/  @P0 STG.E desc[UR8][R14.64], R17 ;  /* 0x000000110e000986 */ /* 0x0003e2000c101908 */
[----:B------:R-:W-:-:S07]  /*0af0*/  @P0 IMAD.MOV.U32 R6, RZ, RZ, R17 ;  /* 0x000000ffff060224 */ /* 0x000fce00078e0011 */
.L_x_3:
[----:B------:R-:W-:-:S04]  /*0b00*/  LOP3.LUT R0, R16, 0x1, RZ, 0xc0, !PT ;  /* 0x0000000110007812 */ /* 0x000fc800078ec0ff */
[----:B------:R-:W-:-:S13]  /*0b10*/  ISETP.NE.U32.AND P0, PT, R0, 0x1, PT ;  /* 0x000000010000780c */ /* 0x000fda0003f05070 */
[----:B------:R-:W-:Y:S05]  /*0b20*/  @P0 EXIT ;  /* 0x000000000000094d */ /* 0x000fea0003800000 */
[----:B-1----:R-:W-:Y:S01]  /*0b30*/  IADD3 R7, PT, PT, R2, R5, RZ ;  /* 0x0000000502077210 */ /* 0x002fe20007ffe0ff */
[----:B------:R-:W-:-:S04]  /*0b40*/  IMAD R5, R5, R16, R3 ;  /* 0x0000001005057224 */ /* 0x000fc800078e0203 */
[----:B------:R-:W-:-:S04]  /*0b50*/  IMAD.WIDE R2, R7, 0x4, R12 ;  /* 0x0000000407027825 */ /* 0x000fc800078e020c */
[----:B------:R-:W-:Y:S02]  /*0b60*/  IMAD.WIDE.U32 R12, R5, 0x4, R12 ;  /* 0x00000004050c7825 */ /* 0x000fe400078e000c */
[----:B------:R-:W3:Y:S04]  /*0b70*/  LDG.E R2, desc[UR8][R2.64] ;  /* 0x0000000802027981 */ /* 0x000ee8000c1e1900 */
[----:B------:R-:W3:Y:S02]  /*0b80*/  LDG.E R13, desc[UR8][R12.64] ;  /* 0x000000080c0d7981 */ /* 0x000ee4000c1e1900 */
[----:B---3--:R-:W-:-:S05]  /*0b90*/  IMAD.IADD R5, R2, 0x1, R13 ;  /* 0x0000000102057824 */ /* 0x008fca00078e020d */
[----:B-----5:R-:W-:-:S13]  /*0ba0*/  ISETP.GT.AND P0, PT, R6, R5, PT ;  /* 0x000000050600720c */ /* 0x020fda0003f04270 */
[----:B------:R-:W-:Y:S05]  /*0bb0*/  @!P0 EXIT ;  /* 0x000000000000894d */ /* 0x000fea0003800000 */
[----:B------:R-:W-:Y:S01]  /*0bc0*/  STG.E desc[UR8][R14.64], R5 ;  /* 0x000000050e007986 */ /* 0x000fe2000c101908 */
[----:B------:R-:W-:Y:S05]  /*0bd0*/  EXIT ;  /* 0x000000000000794d */ /* 0x000fea0003800000 */
.L_x_4:
[----:B------:R-:W-:-:S00]  /*0be0*/  BRA `(.L_x_4) ;  /* 0xfffffffc00fc7947 */ /* 0x000fc0000383ffff */
[----:B------:R-:W-:-:S00]  /*0bf0*/  NOP ;  /* 0x0000000000007918 */ /* 0x000fc00000000000 */
        /* <DEDUP_REMOVED lines=8> */
.L_x_5:


//--------------------- .nv.shared.reserved.0     --------------------------
	.section	.nv.shared.reserved.0,"aw",@nobits
	.weak		__nv_reservedSMEM_offset_0_alias
	.size		__nv_reservedSMEM_offset_0_alias, 0, 64
	.other		__nv_reservedSMEM_offset_0_alias,@"STO_CUDA_RESERVED_SHARED STV_DEFAULT"
__nv_reservedSMEM_offset_0_alias:
	.zero		0
	.zero		64


//--------------------- .nv.constant0._Z13floydWarshallPii --------------------------
	.section	.nv.constant0._Z13floydWarshallPii,"a",@progbits
	.sectionflags	@""
	.align	4
.nv.constant0._Z13floydWarshallPii:
	.zero		908


//--------------------- SYMBOLS --------------------------

	.type		.nv.reservedSmem.offset0,@object
	.size		.nv.reservedSmem.offset0,0x4
